//
// Generated by NVIDIA NVVM Compiler
//
// Compiler Build ID: CL-36424714
// Cuda compilation tools, release 13.0, V13.0.88
// Based on NVVM 20.0.0
//

.version 9.0
.target sm_100
.address_size 64

	// .globl	shared_reduce_2d
.extern .shared .align 16 .b8 sdata[];

.visible .entry shared_reduce_2d(
	.param .u64 .ptr .align 1 shared_reduce_2d_param_0,
	.param .u64 .ptr .align 1 shared_reduce_2d_param_1,
	.param .u32 shared_reduce_2d_param_2,
	.param .u32 shared_reduce_2d_param_3
)
{
	.reg .pred 	%p<8>;
	.reg .b32 	%r<24>;
	.reg .b32 	%f<10>;
	.reg .b64 	%rd<7>;

	ld.param.u64 	%rd1, [shared_reduce_2d_param_0];
	ld.param.u64 	%rd2, [shared_reduce_2d_param_1];
	ld.param.u32 	%r8, [shared_reduce_2d_param_2];
	ld.param.u32 	%r9, [shared_reduce_2d_param_3];
	mov.u32 	%r11, %ctaid.x;
	mov.u32 	%r12, %ntid.x;
	mov.u32 	%r13, %tid.x;
	mad.lo.s32 	%r1, %r11, %r12, %r13;
	mov.u32 	%r14, %ctaid.y;
	mov.u32 	%r15, %ntid.y;
	mov.u32 	%r16, %tid.y;
	mad.lo.s32 	%r17, %r14, %r15, %r16;
	mad.lo.s32 	%r3, %r16, %r12, %r13;
	mul.lo.s32 	%r23, %r12, %r15;
	setp.ge.s32 	%p1, %r1, %r8;
	setp.ge.s32 	%p2, %r17, %r9;
	mov.f32 	%f9, 0f00000000;
	or.pred  	%p3, %p1, %p2;
	@%p3 bra 	$L__BB0_2;
	cvta.to.global.u64 	%rd3, %rd1;
	mad.lo.s32 	%r18, %r8, %r17, %r1;
	mul.wide.s32 	%rd4, %r18, 4;
	add.s64 	%rd5, %rd3, %rd4;
	ld.global.f32 	%f9, [%rd5];
$L__BB0_2:
	shl.b32 	%r19, %r3, 2;
	mov.u32 	%r20, sdata;
	add.s32 	%r5, %r20, %r19;
	st.shared.f32 	[%r5], %f9;
	bar.sync 	0;
	setp.lt.u32 	%p4, %r23, 2;
	@%p4 bra 	$L__BB0_6;
$L__BB0_3:
	shr.u32 	%r7, %r23, 1;
	setp.ge.u32 	%p5, %r3, %r7;
	@%p5 bra 	$L__BB0_5;
	shl.b32 	%r21, %r7, 2;
	add.s32 	%r22, %r5, %r21;
	ld.shared.f32 	%f4, [%r22];
	ld.shared.f32 	%f5, [%r5];
	add.f32 	%f6, %f4, %f5;
	st.shared.f32 	[%r5], %f6;
$L__BB0_5:
	bar.sync 	0;
	setp.gt.u32 	%p6, %r23, 3;
	mov.u32 	%r23, %r7;
	@%p6 bra 	$L__BB0_3;
$L__BB0_6:
	setp.ne.s32 	%p7, %r3, 0;
	@%p7 bra 	$L__BB0_8;
	ld.shared.f32 	%f7, [sdata];
	cvta.to.global.u64 	%rd6, %rd2;
	atom.global.add.f32 	%f8, [%rd6], %f7;
$L__BB0_8:
	ret;

}


// ===== COMPILED SASS (sm_100) =====

	.target	sm_100

	.elftype	@"ET_EXEC"


//--------------------- .note.nv.tkinfo           --------------------------
	.section	.note.nv.tkinfo,"",@"SHT_NOTE"
	.sectionflags	@"SHF_NOTE_NV_TKINFO"
	.tkinfo
        /*0018*/ 	.word	0x00000002
        /*0030*/ 	.string	""
        /*0030*/ 	.string	"ptxas"
        /*0030*/ 	.string	"Cuda compilation tools, release 13.0, V13.0.88"
        /*0030*/ 	.string	"Build cuda_13.0.r13.0/compiler.36424714_0"
        /*0030*/ 	.string	"-arch sm_100 -m 64 "



//--------------------- .note.nv.cuinfo           --------------------------
	.section	.note.nv.cuinfo,"",@"SHT_NOTE"
	.sectionflags	@"SHF_NOTE_NV_CUINFO"
        /*0018*/ 	.short	0x0002
        /*001a*/ 	.short	0x0064
        /*001c*/ 	.short	0x0082
	.zero		2


//--------------------- .nv.info                  --------------------------
	.section	.nv.info,"",@"SHT_CUDA_INFO"
	.align	4


	//----- nvinfo : EIATTR_REGCOUNT
	.align		4
        /*0000*/ 	.byte	0x04, 0x2f
        /*0002*/ 	.short	(.L_1 - .L_0)
	.align		4
.L_0:
        /*0004*/ 	.word	index@(shared_reduce_2d)
        /*0008*/ 	.word	0x0000000e


	//----- nvinfo : EIATTR_FRAME_SIZE
	.align		4
.L_1:
        /*000c*/ 	.byte	0x04, 0x11
        /*000e*/ 	.short	(.L_3 - .L_2)
	.align		4
.L_2:
        /*0010*/ 	.word	index@(shared_reduce_2d)
        /*0014*/ 	.word	0x00000000


	//----- nvinfo : EIATTR_MIN_STACK_SIZE
	.align		4
.L_3:
        /*0018*/ 	.byte	0x04, 0x12
        /*001a*/ 	.short	(.L_5 - .L_4)
	.align		4
.L_4:
        /*001c*/ 	.word	index@(shared_reduce_2d)
        /*0020*/ 	.word	0x00000000
.L_5:


//--------------------- .nv.compat                --------------------------
	.section	.nv.compat,"",@"SHT_CUDA_COMPAT_INFO"
	.align	4
        /*0000*/ 	.byte	0x02, 0x09, 0x00, 0x00, 0x02, 0x02, 0x01, 0x00, 0x02, 0x05, 0x05, 0x00, 0x03, 0x07, 0x01, 0x01
        /*0010*/ 	.byte	0x02, 0x03, 0x00, 0x00, 0x02, 0x06, 0x01, 0x00, 0x04, 0x0b, 0x08, 0x00, 0x09, 0x00, 0x00, 0x00
        /*0020*/ 	.byte	0x00, 0x00, 0x00, 0x00


//--------------------- .nv.info.shared_reduce_2d --------------------------
	.section	.nv.info.shared_reduce_2d,"",@"SHT_CUDA_INFO"
	.sectionflags	@""
	.align	4


	//----- nvinfo : EIATTR_CUDA_API_VERSION
	.align		4
        /*0000*/ 	.byte	0x04, 0x37
        /*0002*/ 	.short	(.L_7 - .L_6)
.L_6:
        /*0004*/ 	.word	0x00000082


	//----- nvinfo : EIATTR_KPARAM_INFO
	.align		4
.L_7:
        /*0008*/ 	.byte	0x04, 0x17
        /*000a*/ 	.short	(.L_9 - .L_8)
.L_8:
        /*000c*/ 	.word	0x00000000
        /*0010*/ 	.short	0x0003
        /*0012*/ 	.short	0x0014
        /*0014*/ 	.byte	0x00, 0xf0, 0x11, 0x00


	//----- nvinfo : EIATTR_KPARAM_INFO
	.align		4
.L_9:
        /*0018*/ 	.byte	0x04, 0x17
        /*001a*/ 	.short	(.L_11 - .L_10)
.L_10:
        /*001c*/ 	.word	0x00000000
        /*0020*/ 	.short	0x0002
        /*0022*/ 	.short	0x0010
        /*0024*/ 	.byte	0x00, 0xf0, 0x11, 0x00


	//----- nvinfo : EIATTR_KPARAM_INFO
	.align		4
.L_11:
        /*0028*/ 	.byte	0x04, 0x17
        /*002a*/ 	.short	(.L_13 - .L_12)
.L_12:
        /*002c*/ 	.word	0x00000000
        /*0030*/ 	.short	0x0001
        /*0032*/ 	.short	0x0008
        /*0034*/ 	.byte	0x00, 0xf5, 0x21, 0x00


	//----- nvinfo : EIATTR_KPARAM_INFO
	.align		4
.L_13:
        /*0038*/ 	.byte	0x04, 0x17
        /*003a*/ 	.short	(.L_15 - .L_14)
.L_14:
        /*003c*/ 	.word	0x00000000
        /*0040*/ 	.short	0x0000
        /*0042*/ 	.short	0x0000
        /*0044*/ 	.byte	0x00, 0xf5, 0x21, 0x00


	//----- nvinfo : EIATTR_SPARSE_MMA_MASK
	.align		4
.L_15:
        /*0048*/ 	.byte	0x03, 0x50
        /*004a*/ 	.short	0x0000


	//----- nvinfo : EIATTR_MAXREG_COUNT
	.align		4
        /*004c*/ 	.byte	0x03, 0x1b
        /*004e*/ 	.short	0x00ff


	//----- nvinfo : EIATTR_NUM_BARRIERS
	.align		4
        /*0050*/ 	.byte	0x02, 0x4c
        /*0052*/ 	.byte	0x01
	.zero		1


	//----- nvinfo : EIATTR_MERCURY_ISA_VERSION
	.align		4
        /*0054*/ 	.byte	0x03, 0x5f
        /*0056*/ 	.short	0x0101


	//----- nvinfo : EIATTR_VRC_CTA_INIT_COUNT
	.align		4
        /*0058*/ 	.byte	0x02, 0x4a
	.zero		1
	.zero		1


	//----- nvinfo : EIATTR_EXIT_INSTR_OFFSETS
	.align		4
        /*005c*/ 	.byte	0x04, 0x1c
        /*005e*/ 	.short	(.L_17 - .L_16)


	//   ....[0]....
.L_16:
        /*0060*/ 	.word	0x00000280


	//   ....[1]....
        /*0064*/ 	.word	0x000002f0


	//----- nvinfo : EIATTR_CBANK_PARAM_SIZE
	.align		4
.L_17:
        /*0068*/ 	.byte	0x03, 0x19
        /*006a*/ 	.short	0x0018


	//----- nvinfo : EIATTR_PARAM_CBANK
	.align		4
        /*006c*/ 	.byte	0x04, 0x0a
        /*006e*/ 	.short	(.L_19 - .L_18)
	.align		4
.L_18:
        /*0070*/ 	.word	index@(.nv.constant0.shared_reduce_2d)
        /*0074*/ 	.short	0x0380
        /*0076*/ 	.short	0x0018


	//----- nvinfo : EIATTR_SW_WAR
	.align		4
.L_19:
        /*0078*/ 	.byte	0x04, 0x36
        /*007a*/ 	.short	(.L_21 - .L_20)
.L_20:
        /*007c*/ 	.word	0x00000008
.L_21:


//--------------------- .nv.callgraph             --------------------------
	.section	.nv.callgraph,"",@"SHT_CUDA_CALLGRAPH"
	.align	4
	.sectionentsize	8
	.align		4
        /*0000*/ 	.word	0x00000000
	.align		4
        /*0004*/ 	.word	0xffffffff
	.align		4
        /*0008*/ 	.word	0x00000000
	.align		4
        /*000c*/ 	.word	0xfffffffe
	.align		4
        /*0010*/ 	.word	0x00000000
	.align		4
        /*0014*/ 	.word	0xfffffffd
	.align		4
        /*0018*/ 	.word	0x00000000
	.align		4
        /*001c*/ 	.word	0xfffffffc


//--------------------- .text.shared_reduce_2d    --------------------------
	.section	.text.shared_reduce_2d,"ax",@progbits
	.align	128
        .global         shared_reduce_2d
        .type           shared_reduce_2d,@function
        .size           shared_reduce_2d,(.L_x_3 - shared_reduce_2d)
        .other          shared_reduce_2d,@"STO_CUDA_ENTRY STV_DEFAULT"
shared_reduce_2d:
.text.shared_reduce_2d:
[----:B------:R-:W-:Y:S01]  /*0000*/  LDC R1, c[0x0][0x37c] ;  /* 0x0000df00ff017b82 */ /* 0x000fe20000000800 */
[----:B------:R-:W0:Y:S07]  /*0010*/  S2R R6, SR_TID.Y ;  /* 0x0000000000067919 */ /* 0x000e2e0000002200 */
[----:B------:R-:W1:Y:S01]  /*0020*/  LDC R4, c[0x0][0x360] ;  /* 0x0000d800ff047b82 */ /* 0x000e620000000800 */
[----:B------:R-:W2:Y:S01]  /*0030*/  LDCU.64 UR8, c[0x0][0x390] ;  /* 0x00007200ff0877ac */ /* 0x000ea20008000a00 */
[----:B------:R-:W1:Y:S01]  /*0040*/  S2R R9, SR_TID.X ;  /* 0x0000000000097919 */ /* 0x000e620000002100 */
[----:B------:R-:W3:Y:S05]  /*0050*/  LDCU.64 UR6, c[0x0][0x358] ;  /* 0x00006b00ff0677ac */ /* 0x000eea0008000a00 */
[----:B------:R-:W0:Y:S08]  /*0060*/  S2UR UR5, SR_CTAID.Y ;  /* 0x00000000000579c3 */ /* 0x000e300000002600 */
[----:B------:R-:W0:Y:S08]  /*0070*/  LDC R11, c[0x0][0x364] ;  /* 0x0000d900ff0b7b82 */ /* 0x000e300000000800 */
[----:B------:R-:W1:Y:S01]  /*0080*/  S2UR UR4, SR_CTAID.X ;  /* 0x00000000000479c3 */ /* 0x000e620000002500 */
[----:B0-----:R-:W-:-:S05]  /*0090*/  IMAD R5, R11, UR5, R6 ;  /* 0x000000050b057c24 */ /* 0x001fca000f8e0206 */
[----:B--2---:R-:W-:Y:S01]  /*00a0*/  ISETP.GE.AND P0, PT, R5, UR9, PT ;  /* 0x0000000905007c0c */ /* 0x004fe2000bf06270 */
[----:B-1----:R-:W-:-:S05]  /*00b0*/  IMAD R0, R4, UR4, R9 ;  /* 0x0000000404007c24 */ /* 0x002fca000f8e0209 */
[----:B------:R-:W-:-:S13]  /*00c0*/  ISETP.GE.OR P0, PT, R0, UR8, P0 ;  /* 0x0000000800007c0c */ /* 0x000fda0008706670 */
[----:B------:R-:W0:Y:S01]  /*00d0*/  @!P0 LDC.64 R2, c[0x0][0x380] ;  /* 0x0000e000ff028b82 */ /* 0x000e220000000a00 */
[----:B------:R-:W-:Y:S02]  /*00e0*/  @!P0 IMAD R7, R5, UR8, R0 ;  /* 0x0000000805078c24 */ /* 0x000fe4000f8e0200 */
[----:B------:R-:W-:Y:S02]  /*00f0*/  IMAD.MOV.U32 R5, RZ, RZ, RZ ;  /* 0x000000ffff057224 */ /* 0x000fe400078e00ff */
[----:B0-----:R-:W-:-:S05]  /*0100*/  @!P0 IMAD.WIDE R2, R7, 0x4, R2 ;  /* 0x0000000407028825 */ /* 0x001fca00078e0202 */
[----:B---3--:R-:W2:Y:S01]  /*0110*/  @!P0 LDG.E R5, desc[UR6][R2.64] ;  /* 0x0000000602058981 */ /* 0x008ea2000c1e1900 */
[----:B------:R-:W0:Y:S01]  /*0120*/  S2UR UR5, SR_CgaCtaId ;  /* 0x00000000000579c3 */ /* 0x000e220000008800 */
[C---:B------:R-:W-:Y:S01]  /*0130*/  IMAD R0, R4.reuse, R6, R9 ;  /* 0x0000000604007224 */ /* 0x040fe200078e0209 */
[----:B------:R-:W-:Y:S01]  /*0140*/  UMOV UR4, 0x400 ;  /* 0x0000040000047882 */ /* 0x000fe20000000000 */
[----:B------:R-:W-:-:S03]  /*0150*/  IMAD R4, R4, R11, RZ ;  /* 0x0000000b04047224 */ /* 0x000fc600078e02ff */
[----:B------:R-:W-:Y:S02]  /*0160*/  ISETP.NE.AND P0, PT, R0, RZ, PT ;  /* 0x000000ff0000720c */ /* 0x000fe40003f05270 */
[----:B------:R-:W-:Y:S01]  /*0170*/  ISETP.GE.U32.AND P1, PT, R4, 0x2, PT ;  /* 0x000000020400780c */ /* 0x000fe20003f26070 */
[----:B0-----:R-:W-:-:S06]  /*0180*/  ULEA UR4, UR5, UR4, 0x18 ;  /* 0x0000000405047291 */ /* 0x001fcc000f8ec0ff */
[----:B------:R-:W-:-:S05]  /*0190*/  LEA R6, R0, UR4, 0x2 ;  /* 0x0000000400067c11 */ /* 0x000fca000f8e10ff */
[----:B--2---:R0:W-:Y:S01]  /*01a0*/  STS [R6], R5 ;  /* 0x0000000506007388 */ /* 0x0041e20000000800 */
[----:B------:R-:W-:Y:S06]  /*01b0*/  BAR.SYNC.DEFER_BLOCKING 0x0 ;  /* 0x0000000000007b1d */ /* 0x000fec0000010000 */
[----:B------:R-:W-:Y:S05]  /*01c0*/  @!P1 BRA `(.L_x_0) ;  /* 0x00000000002c9947 */ /* 0x000fea0003800000 */
.L_x_1:
[----:B0-----:R-:W-:-:S04]  /*01d0*/  SHF.R.U32.HI R5, RZ, 0x1, R4 ;  /* 0x00000001ff057819 */ /* 0x001fc80000011604 */
[----:B------:R-:W-:-:S13]  /*01e0*/  ISETP.GE.U32.AND P1, PT, R0, R5, PT ;  /* 0x000000050000720c */ /* 0x000fda0003f26070 */
[----:B------:R-:W-:Y:S01]  /*01f0*/  @!P1 LEA R2, R5, R6, 0x2 ;  /* 0x0000000605029211 */ /* 0x000fe200078e10ff */
[----:B------:R-:W-:Y:S05]  /*0200*/  @!P1 LDS R3, [R6] ;  /* 0x0000000006039984 */ /* 0x000fea0000000800 */
[----:B------:R-:W0:Y:S02]  /*0210*/  @!P1 LDS R2, [R2] ;  /* 0x0000000002029984 */ /* 0x000e240000000800 */
[----:B0-----:R-:W-:-:S05]  /*0220*/  @!P1 FADD R3, R2, R3 ;  /* 0x0000000302039221 */ /* 0x001fca0000000000 */
[----:B------:R1:W-:Y:S01]  /*0230*/  @!P1 STS [R6], R3 ;  /* 0x0000000306009388 */ /* 0x0003e20000000800 */
[----:B------:R-:W-:Y:S01]  /*0240*/  BAR.SYNC.DEFER_BLOCKING 0x0 ;  /* 0x0000000000007b1d */ /* 0x000fe20000010000 */
[----:B------:R-:W-:Y:S01]  /*0250*/  ISETP.GT.U32.AND P1, PT, R4, 0x3, PT ;  /* 0x000000030400780c */ /* 0x000fe20003f24070 */
[----:B------:R-:W-:-:S12]  /*0260*/  IMAD.MOV.U32 R4, RZ, RZ, R5 ;  /* 0x000000ffff047224 */ /* 0x000fd800078e0005 */
[----:B-1----:R-:W-:Y:S05]  /*0270*/  @P1 BRA `(.L_x_1) ;  /* 0xfffffffc00d41947 */ /* 0x002fea000383ffff */
.L_x_0:
[----:B------:R-:W-:Y:S05]  /*0280*/  @P0 EXIT ;  /* 0x000000000000094d */ /* 0x000fea0003800000 */
[----:B------:R-:W1:Y:S01]  /*0290*/  S2UR UR5, SR_CgaCtaId ;  /* 0x00000000000579c3 */ /* 0x000e620000008800 */
[----:B------:R-:W-:-:S07]  /*02a0*/  UMOV UR4, 0x400 ;  /* 0x0000040000047882 */ /* 0x000fce0000000000 */
[----:B------:R-:W2:Y:S01]  /*02b0*/  LDC.64 R2, c[0x0][0x388] ;  /* 0x0000e200ff027b82 */ /* 0x000ea20000000a00 */
[----:B-1----:R-:W-:-:S09]  /*02c0*/  ULEA UR4, UR5, UR4, 0x18 ;  /* 0x0000000405047291 */ /* 0x002fd2000f8ec0ff */
[----:B0-----:R-:W2:Y:S04]  /*02d0*/  LDS R5, [UR4] ;  /* 0x00000004ff057984 */ /* 0x001ea80008000800 */
[----:B--2---:R-:W-:Y:S01]  /*02e0*/  REDG.E.ADD.F32.FTZ.RN.STRONG.GPU desc[UR6][R2.64], R5 ;  /* 0x00000005020079a6 */ /* 0x004fe2000c12f306 */
[----:B------:R-:W-:Y:S05]  /*02f0*/  EXIT ;  /* 0x000000000000794d */ /* 0x000fea0003800000 */
.L_x_2:
[----:B------:R-:W-:-:S00]  /*0300*/  BRA `(.L_x_2) ;  /* 0xfffffffc00fc7947 */ /* 0x000fc0000383ffff */
[----:B------:R-:W-:-:S00]  /*0310*/  NOP ;  /* 0x0000000000007918 */ /* 0x000fc00000000000 */
        /* <DEDUP_REMOVED lines=14> */
.L_x_3:


//--------------------- .nv.shared.shared_reduce_2d --------------------------
	.section	.nv.shared.shared_reduce_2d,"aw",@nobits
	.sectionflags	@""
	.align	16
	.zero		1024


//--------------------- .nv.shared.reserved.0     --------------------------
	.section	.nv.shared.reserved.0,"aw",@nobits
	.weak		__nv_reservedSMEM_offset_0_alias
	.size		__nv_reservedSMEM_offset_0_alias, 0, 64
	.other		__nv_reservedSMEM_offset_0_alias,@"STO_CUDA_RESERVED_SHARED STV_DEFAULT"
__nv_reservedSMEM_offset_0_alias:
	.zero		0
	.zero		64


//--------------------- .nv.constant0.shared_reduce_2d --------------------------
	.section	.nv.constant0.shared_reduce_2d,"a",@progbits
	.sectionflags	@""
	.align	4
.nv.constant0.shared_reduce_2d:
	.zero		920


//--------------------- SYMBOLS --------------------------

	.type		.nv.reservedSmem.offset0,@object
	.size		.nv.reservedSmem.offset0,0x4
	.type		.nv.reservedSmem.cap,@object
	.size		.nv.reservedSmem.cap,0x4
